//
// Generated by NVIDIA NVVM Compiler
//
// Compiler Build ID: CL-36424714
// Cuda compilation tools, release 13.0, V13.0.88
// Based on NVVM 20.0.0
//

.version 9.0
.target sm_100
.address_size 64

	// .globl	_Z12lagrange_unoPKfS0_S0_Pfii

.visible .entry _Z12lagrange_unoPKfS0_S0_Pfii(
	.param .u64 .ptr .align 1 _Z12lagrange_unoPKfS0_S0_Pfii_param_0,
	.param .u64 .ptr .align 1 _Z12lagrange_unoPKfS0_S0_Pfii_param_1,
	.param .u64 .ptr .align 1 _Z12lagrange_unoPKfS0_S0_Pfii_param_2,
	.param .u64 .ptr .align 1 _Z12lagrange_unoPKfS0_S0_Pfii_param_3,
	.param .u32 _Z12lagrange_unoPKfS0_S0_Pfii_param_4,
	.param .u32 _Z12lagrange_unoPKfS0_S0_Pfii_param_5
)
{
	.reg .pred 	%p<27>;
	.reg .b32 	%r<44>;
	.reg .b32 	%f<317>;
	.reg .b64 	%rd<27>;

	ld.param.u64 	%rd11, [_Z12lagrange_unoPKfS0_S0_Pfii_param_0];
	ld.param.u64 	%rd8, [_Z12lagrange_unoPKfS0_S0_Pfii_param_1];
	ld.param.u64 	%rd9, [_Z12lagrange_unoPKfS0_S0_Pfii_param_2];
	ld.param.u64 	%rd10, [_Z12lagrange_unoPKfS0_S0_Pfii_param_3];
	ld.param.u32 	%r20, [_Z12lagrange_unoPKfS0_S0_Pfii_param_4];
	ld.param.u32 	%r19, [_Z12lagrange_unoPKfS0_S0_Pfii_param_5];
	cvta.to.global.u64 	%rd1, %rd11;
	mov.u32 	%r21, %tid.x;
	mov.u32 	%r22, %ctaid.x;
	mov.u32 	%r23, %ntid.x;
	mad.lo.s32 	%r1, %r22, %r23, %r21;
	setp.ge.s32 	%p1, %r1, %r20;
	@%p1 bra 	$L__BB0_47;
	setp.lt.s32 	%p2, %r19, 1;
	mov.f32 	%f315, 0f00000000;
	@%p2 bra 	$L__BB0_46;
	cvta.to.global.u64 	%rd12, %rd9;
	mul.wide.s32 	%rd13, %r1, 4;
	add.s64 	%rd14, %rd12, %rd13;
	ld.global.nc.f32 	%f215, [%rd14];
	and.b32  	%r2, %r19, 7;
	add.s32 	%r3, %r2, -1;
	and.b32  	%r4, %r19, 3;
	and.b32  	%r5, %r19, 2147483640;
	and.b32  	%r6, %r19, 1;
	add.s64 	%rd2, %rd1, 16;
	cvta.to.global.u64 	%rd3, %rd8;
	mov.f32 	%f315, 0f00000000;
	mov.b32 	%r38, 0;
$L__BB0_3:
	mul.wide.u32 	%rd15, %r38, 4;
	add.s64 	%rd16, %rd1, %rd15;
	ld.global.nc.f32 	%f8, [%rd16];
	setp.eq.f32 	%p3, %f215, %f8;
	@%p3 bra 	$L__BB0_45;
	setp.lt.u32 	%p4, %r19, 8;
	mov.f32 	%f214, 0f3F800000;
	mov.b32 	%r42, 0;
	@%p4 bra 	$L__BB0_23;
	neg.s32 	%r39, %r38;
	mov.f32 	%f214, 0f3F800000;
	mov.b32 	%r40, 0;
	mov.u64 	%rd26, %rd2;
$L__BB0_6:
	.pragma "nounroll";
	setp.eq.s32 	%p5, %r39, 0;
	@%p5 bra 	$L__BB0_8;
	ld.global.nc.f32 	%f139, [%rd26+-16];
	sub.f32 	%f140, %f215, %f139;
	mul.f32 	%f141, %f214, %f140;
	sub.f32 	%f142, %f8, %f139;
	div.rn.f32 	%f214, %f141, %f142;
$L__BB0_8:
	add.s32 	%r27, %r40, 1;
	setp.eq.s32 	%p6, %r27, %r38;
	@%p6 bra 	$L__BB0_10;
	ld.global.nc.f32 	%f143, [%rd26+-12];
	sub.f32 	%f144, %f215, %f143;
	mul.f32 	%f145, %f214, %f144;
	sub.f32 	%f146, %f8, %f143;
	div.rn.f32 	%f214, %f145, %f146;
$L__BB0_10:
	add.s32 	%r28, %r40, 2;
	setp.eq.s32 	%p7, %r28, %r38;
	@%p7 bra 	$L__BB0_12;
	ld.global.nc.f32 	%f147, [%rd26+-8];
	sub.f32 	%f148, %f215, %f147;
	mul.f32 	%f149, %f214, %f148;
	sub.f32 	%f150, %f8, %f147;
	div.rn.f32 	%f214, %f149, %f150;
$L__BB0_12:
	add.s32 	%r29, %r40, 3;
	setp.eq.s32 	%p8, %r29, %r38;
	@%p8 bra 	$L__BB0_14;
	ld.global.nc.f32 	%f151, [%rd26+-4];
	sub.f32 	%f152, %f215, %f151;
	mul.f32 	%f153, %f214, %f152;
	sub.f32 	%f154, %f8, %f151;
	div.rn.f32 	%f214, %f153, %f154;
$L__BB0_14:
	add.s32 	%r30, %r40, 4;
	setp.eq.s32 	%p9, %r30, %r38;
	@%p9 bra 	$L__BB0_16;
	ld.global.nc.f32 	%f155, [%rd26];
	sub.f32 	%f156, %f215, %f155;
	mul.f32 	%f157, %f214, %f156;
	sub.f32 	%f158, %f8, %f155;
	div.rn.f32 	%f214, %f157, %f158;
$L__BB0_16:
	add.s32 	%r31, %r40, 5;
	setp.eq.s32 	%p10, %r31, %r38;
	@%p10 bra 	$L__BB0_18;
	ld.global.nc.f32 	%f159, [%rd26+4];
	sub.f32 	%f160, %f215, %f159;
	mul.f32 	%f161, %f214, %f160;
	sub.f32 	%f162, %f8, %f159;
	div.rn.f32 	%f214, %f161, %f162;
$L__BB0_18:
	add.s32 	%r32, %r40, 6;
	setp.eq.s32 	%p11, %r32, %r38;
	@%p11 bra 	$L__BB0_20;
	ld.global.nc.f32 	%f163, [%rd26+8];
	sub.f32 	%f164, %f215, %f163;
	mul.f32 	%f165, %f214, %f164;
	sub.f32 	%f166, %f8, %f163;
	div.rn.f32 	%f214, %f165, %f166;
$L__BB0_20:
	add.s32 	%r33, %r40, 7;
	setp.eq.s32 	%p12, %r33, %r38;
	@%p12 bra 	$L__BB0_22;
	ld.global.nc.f32 	%f167, [%rd26+12];
	sub.f32 	%f168, %f215, %f167;
	mul.f32 	%f169, %f214, %f168;
	sub.f32 	%f170, %f8, %f167;
	div.rn.f32 	%f214, %f169, %f170;
$L__BB0_22:
	add.s32 	%r40, %r40, 8;
	add.s32 	%r39, %r39, 8;
	add.s64 	%rd26, %rd26, 32;
	setp.ne.s32 	%p13, %r40, %r5;
	mov.u32 	%r42, %r5;
	@%p13 bra 	$L__BB0_6;
$L__BB0_23:
	setp.eq.s32 	%p14, %r2, 0;
	@%p14 bra 	$L__BB0_44;
	setp.lt.u32 	%p15, %r3, 3;
	@%p15 bra 	$L__BB0_34;
	setp.eq.s32 	%p16, %r42, %r38;
	mul.wide.u32 	%rd17, %r42, 4;
	add.s64 	%rd6, %rd1, %rd17;
	@%p16 bra 	$L__BB0_27;
	ld.global.nc.f32 	%f172, [%rd6];
	sub.f32 	%f173, %f215, %f172;
	mul.f32 	%f174, %f214, %f173;
	sub.f32 	%f175, %f8, %f172;
	div.rn.f32 	%f214, %f174, %f175;
$L__BB0_27:
	add.s32 	%r34, %r42, 1;
	setp.eq.s32 	%p17, %r34, %r38;
	@%p17 bra 	$L__BB0_29;
	ld.global.nc.f32 	%f176, [%rd6+4];
	sub.f32 	%f177, %f215, %f176;
	mul.f32 	%f178, %f214, %f177;
	sub.f32 	%f179, %f8, %f176;
	div.rn.f32 	%f214, %f178, %f179;
$L__BB0_29:
	add.s32 	%r35, %r42, 2;
	setp.eq.s32 	%p18, %r35, %r38;
	@%p18 bra 	$L__BB0_31;
	ld.global.nc.f32 	%f180, [%rd6+8];
	sub.f32 	%f181, %f215, %f180;
	mul.f32 	%f182, %f214, %f181;
	sub.f32 	%f183, %f8, %f180;
	div.rn.f32 	%f214, %f182, %f183;
$L__BB0_31:
	add.s32 	%r36, %r42, 3;
	setp.eq.s32 	%p19, %r36, %r38;
	@%p19 bra 	$L__BB0_33;
	ld.global.nc.f32 	%f184, [%rd6+12];
	sub.f32 	%f185, %f215, %f184;
	mul.f32 	%f186, %f214, %f185;
	sub.f32 	%f187, %f8, %f184;
	div.rn.f32 	%f214, %f186, %f187;
$L__BB0_33:
	add.s32 	%r42, %r42, 4;
$L__BB0_34:
	setp.eq.s32 	%p20, %r4, 0;
	@%p20 bra 	$L__BB0_44;
	setp.eq.s32 	%p21, %r4, 1;
	@%p21 bra 	$L__BB0_41;
	setp.eq.s32 	%p22, %r42, %r38;
	mul.wide.u32 	%rd18, %r42, 4;
	add.s64 	%rd7, %rd1, %rd18;
	@%p22 bra 	$L__BB0_38;
	ld.global.nc.f32 	%f189, [%rd7];
	sub.f32 	%f190, %f215, %f189;
	mul.f32 	%f191, %f214, %f190;
	sub.f32 	%f192, %f8, %f189;
	div.rn.f32 	%f214, %f191, %f192;
$L__BB0_38:
	add.s32 	%r37, %r42, 1;
	setp.eq.s32 	%p23, %r37, %r38;
	@%p23 bra 	$L__BB0_40;
	ld.global.nc.f32 	%f193, [%rd7+4];
	sub.f32 	%f194, %f215, %f193;
	mul.f32 	%f195, %f214, %f194;
	sub.f32 	%f196, %f8, %f193;
	div.rn.f32 	%f214, %f195, %f196;
$L__BB0_40:
	add.s32 	%r42, %r42, 2;
$L__BB0_41:
	setp.eq.s32 	%p24, %r6, 0;
	@%p24 bra 	$L__BB0_44;
	setp.eq.s32 	%p25, %r42, %r38;
	@%p25 bra 	$L__BB0_44;
	mul.wide.u32 	%rd19, %r42, 4;
	add.s64 	%rd20, %rd1, %rd19;
	ld.global.nc.f32 	%f197, [%rd20];
	sub.f32 	%f198, %f215, %f197;
	mul.f32 	%f199, %f214, %f198;
	sub.f32 	%f200, %f8, %f197;
	div.rn.f32 	%f214, %f199, %f200;
$L__BB0_44:
	mul.wide.u32 	%rd21, %r38, 4;
	add.s64 	%rd22, %rd3, %rd21;
	ld.global.nc.f32 	%f201, [%rd22];
	fma.rn.f32 	%f315, %f214, %f201, %f315;
$L__BB0_45:
	add.s32 	%r38, %r38, 1;
	setp.ne.s32 	%p26, %r38, %r19;
	@%p26 bra 	$L__BB0_3;
$L__BB0_46:
	cvta.to.global.u64 	%rd23, %rd10;
	mul.wide.s32 	%rd24, %r1, 4;
	add.s64 	%rd25, %rd23, %rd24;
	st.global.f32 	[%rd25], %f315;
$L__BB0_47:
	ret;

}


// ===== COMPILED SASS (sm_100) =====

	.target	sm_100

	.elftype	@"ET_EXEC"


//--------------------- .note.nv.tkinfo           --------------------------
	.section	.note.nv.tkinfo,"",@"SHT_NOTE"
	.sectionflags	@"SHF_NOTE_NV_TKINFO"
	.tkinfo
        /*0018*/ 	.word	0x00000002
        /*0030*/ 	.string	""
        /*0030*/ 	.string	"ptxas"
        /*0030*/ 	.string	"Cuda compilation tools, release 13.0, V13.0.88"
        /*0030*/ 	.string	"Build cuda_13.0.r13.0/compiler.36424714_0"
        /*0030*/ 	.string	"-arch sm_100 -m 64 "



//--------------------- .note.nv.cuinfo           --------------------------
	.section	.note.nv.cuinfo,"",@"SHT_NOTE"
	.sectionflags	@"SHF_NOTE_NV_CUINFO"
        /*0018*/ 	.short	0x0002
        /*001a*/ 	.short	0x0064
        /*001c*/ 	.short	0x0082
	.zero		2


//--------------------- .nv.info                  --------------------------
	.section	.nv.info,"",@"SHT_CUDA_INFO"
	.align	4


	//----- nvinfo : EIATTR_REGCOUNT
	.align		4
        /*0000*/ 	.byte	0x04, 0x2f
        /*0002*/ 	.short	(.L_1 - .L_0)
	.align		4
.L_0:
        /*0004*/ 	.word	index@(_Z12lagrange_unoPKfS0_S0_Pfii)
        /*0008*/ 	.word	0x00000016


	//----- nvinfo : EIATTR_FRAME_SIZE
	.align		4
.L_1:
        /*000c*/ 	.byte	0x04, 0x11
        /*000e*/ 	.short	(.L_3 - .L_2)
	.align		4
.L_2:
        /*0010*/ 	.word	index@($__internal_0_$__cuda_sm3x_div_rn_noftz_f32_slowpath)
        /*0014*/ 	.word	0x00000000


	//----- nvinfo : EIATTR_FRAME_SIZE
	.align		4
.L_3:
        /*0018*/ 	.byte	0x04, 0x11
        /*001a*/ 	.short	(.L_5 - .L_4)
	.align		4
.L_4:
        /*001c*/ 	.word	index@(_Z12lagrange_unoPKfS0_S0_Pfii)
        /*0020*/ 	.word	0x00000000


	//----- nvinfo : EIATTR_MIN_STACK_SIZE
	.align		4
.L_5:
        /*0024*/ 	.byte	0x04, 0x12
        /*0026*/ 	.short	(.L_7 - .L_6)
	.align		4
.L_6:
        /*0028*/ 	.word	index@(_Z12lagrange_unoPKfS0_S0_Pfii)
        /*002c*/ 	.word	0x00000000
.L_7:


//--------------------- .nv.compat                --------------------------
	.section	.nv.compat,"",@"SHT_CUDA_COMPAT_INFO"
	.align	4
        /*0000*/ 	.byte	0x02, 0x09, 0x00, 0x00, 0x02, 0x02, 0x01, 0x00, 0x02, 0x05, 0x05, 0x00, 0x03, 0x07, 0x01, 0x01
        /*0010*/ 	.byte	0x02, 0x03, 0x00, 0x00, 0x02, 0x06, 0x01, 0x00, 0x04, 0x0b, 0x08, 0x00, 0x01, 0x00, 0x00, 0x00
        /*0020*/ 	.byte	0x00, 0x00, 0x00, 0x00


//--------------------- .nv.info._Z12lagrange_unoPKfS0_S0_Pfii --------------------------
	.section	.nv.info._Z12lagrange_unoPKfS0_S0_Pfii,"",@"SHT_CUDA_INFO"
	.sectionflags	@""
	.align	4


	//----- nvinfo : EIATTR_CUDA_API_VERSION
	.align		4
        /*0000*/ 	.byte	0x04, 0x37
        /*0002*/ 	.short	(.L_9 - .L_8)
.L_8:
        /*0004*/ 	.word	0x00000082


	//----- nvinfo : EIATTR_KPARAM_INFO
	.align		4
.L_9:
        /*0008*/ 	.byte	0x04, 0x17
        /*000a*/ 	.short	(.L_11 - .L_10)
.L_10:
        /*000c*/ 	.word	0x00000000
        /*0010*/ 	.short	0x0005
        /*0012*/ 	.short	0x0024
        /*0014*/ 	.byte	0x00, 0xf0, 0x11, 0x00


	//----- nvinfo : EIATTR_KPARAM_INFO
	.align		4
.L_11:
        /*0018*/ 	.byte	0x04, 0x17
        /*001a*/ 	.short	(.L_13 - .L_12)
.L_12:
        /*001c*/ 	.word	0x00000000
        /*0020*/ 	.short	0x0004
        /*0022*/ 	.short	0x0020
        /*0024*/ 	.byte	0x00, 0xf0, 0x11, 0x00


	//----- nvinfo : EIATTR_KPARAM_INFO
	.align		4
.L_13:
        /*0028*/ 	.byte	0x04, 0x17
        /*002a*/ 	.short	(.L_15 - .L_14)
.L_14:
        /*002c*/ 	.word	0x00000000
        /*0030*/ 	.short	0x0003
        /*0032*/ 	.short	0x0018
        /*0034*/ 	.byte	0x00, 0xf5, 0x21, 0x00


	//----- nvinfo : EIATTR_KPARAM_INFO
	.align		4
.L_15:
        /*0038*/ 	.byte	0x04, 0x17
        /*003a*/ 	.short	(.L_17 - .L_16)
.L_16:
        /*003c*/ 	.word	0x00000000
        /*0040*/ 	.short	0x0002
        /*0042*/ 	.short	0x0010
        /*0044*/ 	.byte	0x00, 0xf5, 0x21, 0x00


	//----- nvinfo : EIATTR_KPARAM_INFO
	.align		4
.L_17:
        /*0048*/ 	.byte	0x04, 0x17
        /*004a*/ 	.short	(.L_19 - .L_18)
.L_18:
        /*004c*/ 	.word	0x00000000
        /*0050*/ 	.short	0x0001
        /*0052*/ 	.short	0x0008
        /*0054*/ 	.byte	0x00, 0xf5, 0x21, 0x00


	//----- nvinfo : EIATTR_KPARAM_INFO
	.align		4
.L_19:
        /*0058*/ 	.byte	0x04, 0x17
        /*005a*/ 	.short	(.L_21 - .L_20)
.L_20:
        /*005c*/ 	.word	0x00000000
        /*0060*/ 	.short	0x0000
        /*0062*/ 	.short	0x0000
        /*0064*/ 	.byte	0x00, 0xf5, 0x21, 0x00


	//----- nvinfo : EIATTR_SPARSE_MMA_MASK
	.align		4
.L_21:
        /*0068*/ 	.byte	0x03, 0x50
        /*006a*/ 	.short	0x0000


	//----- nvinfo : EIATTR_MAXREG_COUNT
	.align		4
        /*006c*/ 	.byte	0x03, 0x1b
        /*006e*/ 	.short	0x00ff


	//----- nvinfo : EIATTR_MERCURY_ISA_VERSION
	.align		4
        /*0070*/ 	.byte	0x03, 0x5f
        /*0072*/ 	.short	0x0101


	//----- nvinfo : EIATTR_VRC_CTA_INIT_COUNT
	.align		4
        /*0074*/ 	.byte	0x02, 0x4a
	.zero		1
	.zero		1


	//----- nvinfo : EIATTR_EXIT_INSTR_OFFSETS
	.align		4
        /*0078*/ 	.byte	0x04, 0x1c
        /*007a*/ 	.short	(.L_23 - .L_22)


	//   ....[0]....
.L_22:
        /*007c*/ 	.word	0x00000070


	//   ....[1]....
        /*0080*/ 	.word	0x00001850


	//----- nvinfo : EIATTR_CRS_STACK_SIZE
	.align		4
.L_23:
        /*0084*/ 	.byte	0x04, 0x1e
        /*0086*/ 	.short	(.L_25 - .L_24)
.L_24:
        /*0088*/ 	.word	0x00000000


	//----- nvinfo : EIATTR_CBANK_PARAM_SIZE
	.align		4
.L_25:
        /*008c*/ 	.byte	0x03, 0x19
        /*008e*/ 	.short	0x0028


	//----- nvinfo : EIATTR_PARAM_CBANK
	.align		4
        /*0090*/ 	.byte	0x04, 0x0a
        /*0092*/ 	.short	(.L_27 - .L_26)
	.align		4
.L_26:
        /*0094*/ 	.word	index@(.nv.constant0._Z12lagrange_unoPKfS0_S0_Pfii)
        /*0098*/ 	.short	0x0380
        /*009a*/ 	.short	0x0028


	//----- nvinfo : EIATTR_SW_WAR
	.align		4
.L_27:
        /*009c*/ 	.byte	0x04, 0x36
        /*009e*/ 	.short	(.L_29 - .L_28)
.L_28:
        /*00a0*/ 	.word	0x00000008
.L_29:


//--------------------- .nv.callgraph             --------------------------
	.section	.nv.callgraph,"",@"SHT_CUDA_CALLGRAPH"
	.align	4
	.sectionentsize	8
	.align		4
        /*0000*/ 	.word	0x00000000
	.align		4
        /*0004*/ 	.word	0xffffffff
	.align		4
        /*0008*/ 	.word	0x00000000
	.align		4
        /*000c*/ 	.word	0xfffffffe
	.align		4
        /*0010*/ 	.word	0x00000000
	.align		4
        /*0014*/ 	.word	0xfffffffd
	.align		4
        /*0018*/ 	.word	0x00000000
	.align		4
        /*001c*/ 	.word	0xfffffffc


//--------------------- .text._Z12lagrange_unoPKfS0_S0_Pfii --------------------------
	.section	.text._Z12lagrange_unoPKfS0_S0_Pfii,"ax",@progbits
	.align	128
        .global         _Z12lagrange_unoPKfS0_S0_Pfii
        .type           _Z12lagrange_unoPKfS0_S0_Pfii,@function
        .size           _Z12lagrange_unoPKfS0_S0_Pfii,(.L_x_65 - _Z12lagrange_unoPKfS0_S0_Pfii)
        .other          _Z12lagrange_unoPKfS0_S0_Pfii,@"STO_CUDA_ENTRY STV_DEFAULT"
_Z12lagrange_unoPKfS0_S0_Pfii:
.text._Z12lagrange_unoPKfS0_S0_Pfii:
[----:B------:R-:W-:Y:S01]  /*0000*/  LDC R1, c[0x0][0x37c] ;  /* 0x0000df00ff017b82 */ /* 0x000fe20000000800 */
[----:B------:R-:W0:Y:S07]  /*0010*/  S2R R8, SR_TID.X ;  /* 0x0000000000087919 */ /* 0x000e2e0000002100 */
[----:B------:R-:W0:Y:S01]  /*0020*/  S2UR UR4, SR_CTAID.X ;  /* 0x00000000000479c3 */ /* 0x000e220000002500 */
[----:B------:R-:W1:Y:S07]  /*0030*/  LDCU UR5, c[0x0][0x3a0] ;  /* 0x00007400ff0577ac */ /* 0x000e6e0008000800 */
[----:B------:R-:W0:Y:S02]  /*0040*/  LDC R3, c[0x0][0x360] ;  /* 0x0000d800ff037b82 */ /* 0x000e240000000800 */
[----:B0-----:R-:W-:-:S05]  /*0050*/  IMAD R8, R3, UR4, R8 ;  /* 0x0000000403087c24 */ /* 0x001fca000f8e0208 */
[----:B-1----:R-:W-:-:S13]  /*0060*/  ISETP.GE.AND P0, PT, R8, UR5, PT ;  /* 0x0000000508007c0c */ /* 0x002fda000bf06270 */
[----:B------:R-:W-:Y:S05]  /*0070*/  @P0 EXIT ;  /* 0x000000000000094d */ /* 0x000fea0003800000 */
[----:B------:R-:W0:Y:S01]  /*0080*/  LDCU UR4, c[0x0][0x3a4] ;  /* 0x00007480ff0477ac */ /* 0x000e220008000800 */
[----:B------:R-:W-:Y:S01]  /*0090*/  HFMA2 R7, -RZ, RZ, 0, 0 ;  /* 0x00000000ff077431 */ /* 0x000fe200000001ff */
[----:B------:R-:W1:Y:S01]  /*00a0*/  LDCU.64 UR10, c[0x0][0x358] ;  /* 0x00006b00ff0a77ac */ /* 0x000e620008000a00 */
[----:B0-----:R-:W-:-:S09]  /*00b0*/  UISETP.GE.AND UP0, UPT, UR4, 0x1, UPT ;  /* 0x000000010400788c */ /* 0x001fd2000bf06270 */
[----:B-1----:R-:W-:Y:S05]  /*00c0*/  BRA.U !UP0, `(.L_x_0) ;  /* 0x0000001508d47547 */ /* 0x002fea000b800000 */
[----:B------:R-:W0:Y:S01]  /*00d0*/  LDC.64 R4, c[0x0][0x390] ;  /* 0x0000e400ff047b82 */ /* 0x000e220000000a00 */
[----:B------:R-:W1:Y:S01]  /*00e0*/  LDCU.64 UR6, c[0x0][0x380] ;  /* 0x00007000ff0677ac */ /* 0x000e620008000a00 */
[----:B0-----:R-:W-:-:S05]  /*00f0*/  IMAD.WIDE R4, R8, 0x4, R4 ;  /* 0x0000000408047825 */ /* 0x001fca00078e0204 */
[----:B------:R0:W5:Y:S01]  /*0100*/  LDG.E.CONSTANT R6, desc[UR10][R4.64] ;  /* 0x0000000a04067981 */ /* 0x000162000c1e9900 */
[----:B-1----:R-:W-:Y:S01]  /*0110*/  UIADD3 UR5, UP0, UPT, UR6, 0x10, URZ ;  /* 0x0000001006057890 */ /* 0x002fe2000ff1e0ff */
[----:B------:R-:W-:Y:S01]  /*0120*/  MOV R7, RZ ;  /* 0x000000ff00077202 */ /* 0x000fe20000000f00 */
[----:B------:R-:W-:Y:S01]  /*0130*/  ULOP3.LUT UR8, UR4, 0x7, URZ, 0xc0, !UPT ;  /* 0x0000000704087892 */ /* 0x000fe2000f8ec0ff */
[----:B------:R-:W-:Y:S01]  /*0140*/  MOV R2, RZ ;  /* 0x000000ff00027202 */ /* 0x000fe20000000f00 */
[----:B------:R-:W-:Y:S02]  /*0150*/  UIADD3.X UR6, UPT, UPT, URZ, UR7, URZ, UP0, !UPT ;  /* 0x00000007ff067290 */ /* 0x000fe400087fe4ff */
[----:B------:R-:W-:Y:S02]  /*0160*/  ULOP3.LUT UR9, UR4, 0x3, URZ, 0xc0, !UPT ;  /* 0x0000000304097892 */ /* 0x000fe4000f8ec0ff */
[----:B------:R-:W-:Y:S02]  /*0170*/  ULOP3.LUT UR4, UR4, 0x7ffffff8, URZ, 0xc0, !UPT ;  /* 0x7ffffff804047892 */ /* 0x000fe4000f8ec0ff */
[----:B0-----:R-:W-:-:S12]  /*0180*/  UIADD3 UR7, UPT, UPT, UR8, -0x1, URZ ;  /* 0xffffffff08077890 */ /* 0x001fd8000fffe0ff */
.L_x_52:
[----:B------:R-:W0:Y:S02]  /*0190*/  LDC.64 R4, c[0x0][0x380] ;  /* 0x0000e000ff047b82 */ /* 0x000e240000000a00 */
[----:B0-----:R-:W-:-:S05]  /*01a0*/  IMAD.WIDE.U32 R4, R2, 0x4, R4 ;  /* 0x0000000402047825 */ /* 0x001fca00078e0004 */
[----:B------:R-:W2:Y:S01]  /*01b0*/  LDG.E.CONSTANT R9, desc[UR10][R4.64] ;  /* 0x0000000a04097981 */ /* 0x000ea2000c1e9900 */
[----:B------:R-:W-:Y:S01]  /*01c0*/  BSSY.RECONVERGENT B0, `(.L_x_1) ;  /* 0x0000161000007945 */ /* 0x000fe20003800200 */
[----:B--2--5:R-:W-:-:S13]  /*01d0*/  FSETP.NEU.AND P0, PT, R6, R9, PT ;  /* 0x000000090600720b */ /* 0x024fda0003f0d000 */
[----:B------:R-:W-:Y:S05]  /*01e0*/  @!P0 BRA `(.L_x_2) ;  /* 0x0000001400788947 */ /* 0x000fea0003800000 */
[----:B------:R-:W0:Y:S01]  /*01f0*/  LDCU UR12, c[0x0][0x3a4] ;  /* 0x00007480ff0c77ac */ /* 0x000e220008000800 */
[----:B------:R-:W-:Y:S01]  /*0200*/  HFMA2 R11, -RZ, RZ, 0, 0 ;  /* 0x00000000ff0b7431 */ /* 0x000fe200000001ff */
[----:B------:R-:W-:Y:S01]  /*0210*/  MOV R0, 0x3f800000 ;  /* 0x3f80000000007802 */ /* 0x000fe20000000f00 */
[----:B0-----:R-:W-:-:S09]  /*0220*/  UISETP.GE.U32.AND UP0, UPT, UR12, 0x8, UPT ;  /* 0x000000080c00788c */ /* 0x001fd2000bf06070 */
[----:B------:R-:W-:Y:S05]  /*0230*/  BRA.U !UP0, `(.L_x_3) ;  /* 0x0000000908cc7547 */ /* 0x000fea000b800000 */
[----:B------:R-:W-:Y:S01]  /*0240*/  IADD3 R11, PT, PT, -R2, RZ, RZ ;  /* 0x000000ff020b7210 */ /* 0x000fe20007ffe1ff */
[----:B------:R-:W-:Y:S01]  /*0250*/  IMAD.U32 R4, RZ, RZ, UR5 ;  /* 0x00000005ff047e24 */ /* 0x000fe2000f8e00ff */
[----:B------:R-:W-:Y:S02]  /*0260*/  MOV R0, 0x3f800000 ;  /* 0x3f80000000007802 */ /* 0x000fe40000000f00 */
[----:B------:R-:W-:Y:S02]  /*0270*/  MOV R16, RZ ;  /* 0x000000ff00107202 */ /* 0x000fe40000000f00 */
[----:B------:R-:W-:-:S07]  /*0280*/  MOV R5, UR6 ;  /* 0x0000000600057c02 */ /* 0x000fce0008000f00 */
.L_x_28:
[----:B------:R-:W-:-:S13]  /*0290*/  ISETP.NE.AND P0, PT, R11, RZ, PT ;  /* 0x000000ff0b00720c */ /* 0x000fda0003f05270 */
[----:B------:R-:W-:Y:S05]  /*02a0*/  @!P0 BRA `(.L_x_4) ;  /* 0x0000000000488947 */ /* 0x000fea0003800000 */
[----:B------:R-:W2:Y:S01]  /*02b0*/  LDG.E.CONSTANT R3, desc[UR10][R4.64+-0x10] ;  /* 0xfffff00a04037981 */ /* 0x000ea2000c1e9900 */
[----:B------:R-:W-:Y:S01]  /*02c0*/  BSSY.RECONVERGENT B3, `(.L_x_5) ;  /* 0x000000f000037945 */ /* 0x000fe20003800200 */
[--C-:B--2---:R-:W-:Y:S01]  /*02d0*/  FADD R15, R9, -R3.reuse ;  /* 0x80000003090f7221 */ /* 0x104fe20000000000 */
[----:B------:R-:W-:-:S03]  /*02e0*/  FADD R3, R6, -R3 ;  /* 0x8000000306037221 */ /* 0x000fc60000000000 */
[----:B------:R-:W0:Y:S01]  /*02f0*/  MUFU.RCP R10, R15 ;  /* 0x0000000f000a7308 */ /* 0x000e220000001000 */
[----:B------:R-:W-:-:S07]  /*0300*/  FMUL R0, R0, R3 ;  /* 0x0000000300007220 */ /* 0x000fce0000400000 */
[----:B------:R-:W1:Y:S01]  /*0310*/  FCHK P0, R0, R15 ;  /* 0x0000000f00007302 */ /* 0x000e620000000000 */
[----:B0-----:R-:W-:-:S04]  /*0320*/  FFMA R13, -R15, R10, 1 ;  /* 0x3f8000000f0d7423 */ /* 0x001fc8000000010a */
[----:B------:R-:W-:-:S04]  /*0330*/  FFMA R13, R10, R13, R10 ;  /* 0x0000000d0a0d7223 */ /* 0x000fc8000000000a */
[----:B------:R-:W-:-:S04]  /*0340*/  FFMA R10, R0, R13, RZ ;  /* 0x0000000d000a7223 */ /* 0x000fc800000000ff */
[----:B------:R-:W-:-:S04]  /*0350*/  FFMA R3, -R15, R10, R0 ;  /* 0x0000000a0f037223 */ /* 0x000fc80000000100 */
[----:B------:R-:W-:Y:S01]  /*0360*/  FFMA R3, R13, R3, R10 ;  /* 0x000000030d037223 */ /* 0x000fe2000000000a */
[----:B-1----:R-:W-:Y:S06]  /*0370*/  @!P0 BRA `(.L_x_6) ;  /* 0x00000000000c8947 */ /* 0x002fec0003800000 */
[----:B------:R-:W-:Y:S02]  /*0380*/  MOV R3, R15 ;  /* 0x0000000f00037202 */ /* 0x000fe40000000f00 */
[----:B------:R-:W-:-:S07]  /*0390*/  MOV R10, 0x3b0 ;  /* 0x000003b0000a7802 */ /* 0x000fce0000000f00 */
[----:B------:R-:W-:Y:S05]  /*03a0*/  CALL.REL.NOINC `($__internal_0_$__cuda_sm3x_div_rn_noftz_f32_slowpath) ;  /* 0x00000014002c7944 */ /* 0x000fea0003c00000 */
.L_x_6:
[----:B------:R-:W-:Y:S05]  /*03b0*/  BSYNC.RECONVERGENT B3 ;  /* 0x0000000000037941 */ /* 0x000fea0003800200 */
.L_x_5:
[----:B------:R-:W-:-:S07]  /*03c0*/  MOV R0, R3 ;  /* 0x0000000300007202 */ /* 0x000fce0000000f00 */
.L_x_4:
[----:B------:R-:W-:-:S04]  /*03d0*/  IADD3 R3, PT, PT, R16, 0x1, RZ ;  /* 0x0000000110037810 */ /* 0x000fc80007ffe0ff */
[----:B------:R-:W-:-:S13]  /*03e0*/  ISETP.NE.AND P0, PT, R3, R2, PT ;  /* 0x000000020300720c */ /* 0x000fda0003f05270 */
        /* <DEDUP_REMOVED lines=17> */
.L_x_9:
[----:B------:R-:W-:Y:S05]  /*0500*/  BSYNC.RECONVERGENT B3 ;  /* 0x0000000000037941 */ /* 0x000fea0003800200 */
.L_x_8:
[----:B------:R-:W-:-:S07]  /*0510*/  MOV R0, R3 ;  /* 0x0000000300007202 */ /* 0x000fce0000000f00 */
.L_x_7:
        /* <DEDUP_REMOVED lines=16> */
[----:B------:R-:W-:Y:S01]  /*0620*/  IMAD.MOV.U32 R3, RZ, RZ, R15 ;  /* 0x000000ffff037224 */ /* 0x000fe200078e000f */
[----:B------:R-:W-:-:S07]  /*0630*/  MOV R10, 0x650 ;  /* 0x00000650000a7802 */ /* 0x000fce0000000f00 */
[----:B------:R-:W-:Y:S05]  /*0640*/  CALL.REL.NOINC `($__internal_0_$__cuda_sm3x_div_rn_noftz_f32_slowpath) ;  /* 0x0000001000847944 */ /* 0x000fea0003c00000 */
.L_x_12:
[----:B------:R-:W-:Y:S05]  /*0650*/  BSYNC.RECONVERGENT B3 ;  /* 0x0000000000037941 */ /* 0x000fea0003800200 */
.L_x_11:
[----:B------:R-:W-:-:S07]  /*0660*/  MOV R0, R3 ;  /* 0x0000000300007202 */ /* 0x000fce0000000f00 */
.L_x_10:
        /* <DEDUP_REMOVED lines=19> */
.L_x_15:
[----:B------:R-:W-:Y:S05]  /*07a0*/  BSYNC.RECONVERGENT B3 ;  /* 0x0000000000037941 */ /* 0x000fea0003800200 */
.L_x_14:
[----:B------:R-:W-:-:S07]  /*07b0*/  MOV R0, R3 ;  /* 0x0000000300007202 */ /* 0x000fce0000000f00 */
.L_x_13:
        /* <DEDUP_REMOVED lines=19> */
.L_x_18:
[----:B------:R-:W-:Y:S05]  /*08f0*/  BSYNC.RECONVERGENT B3 ;  /* 0x0000000000037941 */ /* 0x000fea0003800200 */
.L_x_17:
[----:B------:R-:W-:-:S07]  /*0900*/  MOV R0, R3 ;  /* 0x0000000300007202 */ /* 0x000fce0000000f00 */
.L_x_16:
[----:B------:R-:W-:-:S05]  /*0910*/  VIADD R3, R16, 0x5 ;  /* 0x0000000510037836 */ /* 0x000fca0000000000 */
        /* <DEDUP_REMOVED lines=18> */
.L_x_21:
[----:B------:R-:W-:Y:S05]  /*0a40*/  BSYNC.RECONVERGENT B3 ;  /* 0x0000000000037941 */ /* 0x000fea0003800200 */
.L_x_20:
[----:B------:R-:W-:-:S07]  /*0a50*/  MOV R0, R3 ;  /* 0x0000000300007202 */ /* 0x000fce0000000f00 */
.L_x_19:
        /* <DEDUP_REMOVED lines=19> */
.L_x_24:
[----:B------:R-:W-:Y:S05]  /*0b90*/  BSYNC.RECONVERGENT B3 ;  /* 0x0000000000037941 */ /* 0x000fea0003800200 */
.L_x_23:
[----:B------:R-:W-:-:S07]  /*0ba0*/  MOV R0, R3 ;  /* 0x0000000300007202 */ /* 0x000fce0000000f00 */
.L_x_22:
        /* <DEDUP_REMOVED lines=19> */
.L_x_27:
[----:B------:R-:W-:Y:S05]  /*0ce0*/  BSYNC.RECONVERGENT B3 ;  /* 0x0000000000037941 */ /* 0x000fea0003800200 */
.L_x_26:
[----:B------:R-:W-:-:S07]  /*0cf0*/  IMAD.MOV.U32 R0, RZ, RZ, R3 ;  /* 0x000000ffff007224 */ /* 0x000fce00078e0003 */
.L_x_25:
[----:B------:R-:W-:Y:S02]  /*0d00*/  IADD3 R16, PT, PT, R16, 0x8, RZ ;  /* 0x0000000810107810 */ /* 0x000fe40007ffe0ff */
[----:B------:R-:W-:Y:S02]  /*0d10*/  IADD3 R4, P1, PT, R4, 0x20, RZ ;  /* 0x0000002004047810 */ /* 0x000fe40007f3e0ff */
[----:B------:R-:W-:Y:S02]  /*0d20*/  ISETP.NE.AND P0, PT, R16, UR4, PT ;  /* 0x0000000410007c0c */ /* 0x000fe4000bf05270 */
[----:B------:R-:W-:Y:S02]  /*0d30*/  IADD3 R11, PT, PT, R11, 0x8, RZ ;  /* 0x000000080b0b7810 */ /* 0x000fe40007ffe0ff */
[----:B------:R-:W-:-:S09]  /*0d40*/  IADD3.X R5, PT, PT, RZ, R5, RZ, P1, !PT ;  /* 0x00000005ff057210 */ /* 0x000fd20000ffe4ff */
[----:B------:R-:W-:Y:S05]  /*0d50*/  @P0 BRA `(.L_x_28) ;  /* 0xfffffff4004c0947 */ /* 0x000fea000383ffff */
[----:B------:R-:W-:-:S07]  /*0d60*/  MOV R11, UR4 ;  /* 0x00000004000b7c02 */ /* 0x000fce0008000f00 */
.L_x_3:
[----:B------:R-:W-:-:S09]  /*0d70*/  UISETP.NE.AND UP0, UPT, UR8, URZ, UPT ;  /* 0x000000ff0800728c */ /* 0x000fd2000bf05270 */
[----:B------:R-:W-:Y:S05]  /*0d80*/  BRA.U !UP0, `(.L_x_29) ;  /* 0x0000000908807547 */ /* 0x000fea000b800000 */
[----:B------:R-:W-:-:S09]  /*0d90*/  UISETP.GE.U32.AND UP0, UPT, UR7, 0x3, UPT ;  /* 0x000000030700788c */ /* 0x000fd2000bf06070 */
[----:B------:R-:W-:Y:S05]  /*0da0*/  BRA.U !UP0, `(.L_x_30) ;  /* 0x0000000508587547 */ /* 0x000fea000b800000 */
[----:B------:R-:W0:Y:S01]  /*0db0*/  LDC.64 R4, c[0x0][0x380] ;  /* 0x0000e000ff047b82 */ /* 0x000e220000000a00 */
[C---:B------:R-:W-:Y:S01]  /*0dc0*/  ISETP.NE.AND P0, PT, R11.reuse, R2, PT ;  /* 0x000000020b00720c */ /* 0x040fe20003f05270 */
[----:B0-----:R-:W-:-:S12]  /*0dd0*/  IMAD.WIDE.U32 R4, R11, 0x4, R4 ;  /* 0x000000040b047825 */ /* 0x001fd800078e0004 */
        /* <DEDUP_REMOVED lines=17> */
.L_x_33:
[----:B------:R-:W-:Y:S05]  /*0ef0*/  BSYNC.RECONVERGENT B3 ;  /* 0x0000000000037941 */ /* 0x000fea0003800200 */
.L_x_32:
[----:B------:R-:W-:-:S07]  /*0f00*/  MOV R0, R3 ;  /* 0x0000000300007202 */ /* 0x000fce0000000f00 */
.L_x_31:
        /* <DEDUP_REMOVED lines=19> */
.L_x_36:
[----:B------:R-:W-:Y:S05]  /*1040*/  BSYNC.RECONVERGENT B3 ;  /* 0x0000000000037941 */ /* 0x000fea0003800200 */
.L_x_35:
[----:B------:R-:W-:-:S07]  /*1050*/  MOV R0, R3 ;  /* 0x0000000300007202 */ /* 0x000fce0000000f00 */
.L_x_34:
        /* <DEDUP_REMOVED lines=19> */
.L_x_39:
[----:B------:R-:W-:Y:S05]  /*1190*/  BSYNC.RECONVERGENT B3 ;  /* 0x0000000000037941 */ /* 0x000fea0003800200 */
.L_x_38:
[----:B------:R-:W-:-:S07]  /*11a0*/  MOV R0, R3 ;  /* 0x0000000300007202 */ /* 0x000fce0000000f00 */
.L_x_37:
        /* <DEDUP_REMOVED lines=19> */
.L_x_42:
[----:B------:R-:W-:Y:S05]  /*12e0*/  BSYNC.RECONVERGENT B3 ;  /* 0x0000000000037941 */ /* 0x000fea0003800200 */
.L_x_41:
[----:B------:R-:W-:-:S07]  /*12f0*/  MOV R0, R3 ;  /* 0x0000000300007202 */ /* 0x000fce0000000f00 */
.L_x_40:
[----:B------:R-:W-:-:S07]  /*1300*/  IADD3 R11, PT, PT, R11, 0x4, RZ ;  /* 0x000000040b0b7810 */ /* 0x000fce0007ffe0ff */
.L_x_30:
[----:B------:R-:W-:-:S09]  /*1310*/  UISETP.NE.AND UP0, UPT, UR9, URZ, UPT ;  /* 0x000000ff0900728c */ /* 0x000fd2000bf05270 */
[----:B------:R-:W-:Y:S05]  /*1320*/  BRA.U !UP0, `(.L_x_29) ;  /* 0x0000000508187547 */ /* 0x000fea000b800000 */
[----:B------:R-:W-:-:S09]  /*1330*/  UISETP.NE.AND UP0, UPT, UR9, 0x1, UPT ;  /* 0x000000010900788c */ /* 0x000fd2000bf05270 */
        /* <DEDUP_REMOVED lines=21> */
.L_x_46:
[----:B------:R-:W-:Y:S05]  /*1490*/  BSYNC.RECONVERGENT B3 ;  /* 0x0000000000037941 */ /* 0x000fea0003800200 */
.L_x_45:
[----:B------:R-:W-:-:S07]  /*14a0*/  MOV R0, R3 ;  /* 0x0000000300007202 */ /* 0x000fce0000000f00 */
.L_x_44:
        /* <DEDUP_REMOVED lines=19> */
.L_x_49:
[----:B------:R-:W-:Y:S05]  /*15e0*/  BSYNC.RECONVERGENT B3 ;  /* 0x0000000000037941 */ /* 0x000fea0003800200 */
.L_x_48:
[----:B------:R-:W-:-:S07]  /*15f0*/  MOV R0, R3 ;  /* 0x0000000300007202 */ /* 0x000fce0000000f00 */
.L_x_47:
[----:B------:R-:W-:-:S07]  /*1600*/  IADD3 R11, PT, PT, R11, 0x2, RZ ;  /* 0x000000020b0b7810 */ /* 0x000fce0007ffe0ff */
.L_x_43:
[----:B------:R-:W0:Y:S02]  /*1610*/  LDC R3, c[0x0][0x3a4] ;  /* 0x0000e900ff037b82 */ /* 0x000e240000000800 */
[----:B0-----:R-:W-:-:S04]  /*1620*/  LOP3.LUT P0, RZ, R3, 0x1, RZ, 0xc0, !PT ;  /* 0x0000000103ff7812 */ /* 0x001fc8000780c0ff */
[----:B------:R-:W-:-:S13]  /*1630*/  ISETP.EQ.OR P0, PT, R11, R2, !P0 ;  /* 0x000000020b00720c */ /* 0x000fda0004702670 */
[----:B------:R-:W-:Y:S05]  /*1640*/  @P0 BRA `(.L_x_29) ;  /* 0x0000000000500947 */ /* 0x000fea0003800000 */
[----:B------:R-:W0:Y:S02]  /*1650*/  LDC.64 R4, c[0x0][0x380] ;  /* 0x0000e000ff047b82 */ /* 0x000e240000000a00 */
[----:B0-----:R-:W-:-:S06]  /*1660*/  IMAD.WIDE.U32 R4, R11, 0x4, R4 ;  /* 0x000000040b047825 */ /* 0x001fcc00078e0004 */
        /* <DEDUP_REMOVED lines=16> */
.L_x_51:
[----:B------:R-:W-:Y:S05]  /*1770*/  BSYNC.RECONVERGENT B3 ;  /* 0x0000000000037941 */ /* 0x000fea0003800200 */
.L_x_50:
[----:B------:R-:W-:-:S07]  /*1780*/  MOV R0, R3 ;  /* 0x0000000300007202 */ /* 0x000fce0000000f00 */
.L_x_29:
[----:B------:R-:W0:Y:S02]  /*1790*/  LDC.64 R4, c[0x0][0x388] ;  /* 0x0000e200ff047b82 */ /* 0x000e240000000a00 */
[----:B0-----:R-:W-:-:S06]  /*17a0*/  IMAD.WIDE.U32 R4, R2, 0x4, R4 ;  /* 0x0000000402047825 */ /* 0x001fcc00078e0004 */
[----:B------:R-:W2:Y:S02]  /*17b0*/  LDG.E.CONSTANT R4, desc[UR10][R4.64] ;  /* 0x0000000a04047981 */ /* 0x000ea4000c1e9900 */
[----:B--2---:R-:W-:-:S07]  /*17c0*/  FFMA R7, R4, R0, R7 ;  /* 0x0000000004077223 */ /* 0x004fce0000000007 */
.L_x_2:
[----:B------:R-:W-:Y:S05]  /*17d0*/  BSYNC.RECONVERGENT B0 ;  /* 0x0000000000007941 */ /* 0x000fea0003800200 */
.L_x_1:
[----:B------:R-:W0:Y:S01]  /*17e0*/  LDCU UR12, c[0x0][0x3a4] ;  /* 0x00007480ff0c77ac */ /* 0x000e220008000800 */
[----:B------:R-:W-:-:S04]  /*17f0*/  IADD3 R2, PT, PT, R2, 0x1, RZ ;  /* 0x0000000102027810 */ /* 0x000fc80007ffe0ff */
[----:B0-----:R-:W-:-:S13]  /*1800*/  ISETP.NE.AND P0, PT, R2, UR12, PT ;  /* 0x0000000c02007c0c */ /* 0x001fda000bf05270 */
[----:B------:R-:W-:Y:S05]  /*1810*/  @P0 BRA `(.L_x_52) ;  /* 0xffffffe8005c0947 */ /* 0x000fea000383ffff */
.L_x_0:
[----:B------:R-:W0:Y:S02]  /*1820*/  LDC.64 R2, c[0x0][0x398] ;  /* 0x0000e600ff027b82 */ /* 0x000e240000000a00 */
[----:B0-----:R-:W-:-:S05]  /*1830*/  IMAD.WIDE R8, R8, 0x4, R2 ;  /* 0x0000000408087825 */ /* 0x001fca00078e0202 */
[----:B------:R-:W-:Y:S01]  /*1840*/  STG.E desc[UR10][R8.64], R7 ;  /* 0x0000000708007986 */ /* 0x000fe2000c10190a */
[----:B------:R-:W-:Y:S05]  /*1850*/  EXIT ;  /* 0x000000000000794d */ /* 0x000fea0003800000 */
        .weak           $__internal_0_$__cuda_sm3x_div_rn_noftz_f32_slowpath
        .type           $__internal_0_$__cuda_sm3x_div_rn_noftz_f32_slowpath,@function
        .size           $__internal_0_$__cuda_sm3x_div_rn_noftz_f32_slowpath,(.L_x_65 - $__internal_0_$__cuda_sm3x_div_rn_noftz_f32_slowpath)
$__internal_0_$__cuda_sm3x_div_rn_noftz_f32_slowpath:
[----:B------:R-:W-:Y:S01]  /*1860*/  SHF.R.U32.HI R12, RZ, 0x17, R3 ;  /* 0x00000017ff0c7819 */ /* 0x000fe20000011603 */
[----:B------:R-:W-:Y:S01]  /*1870*/  BSSY.RECONVERGENT B1, `(.L_x_53) ;  /* 0x0000062000017945 */ /* 0x000fe20003800200 */
[----:B------:R-:W-:Y:S02]  /*1880*/  SHF.R.U32.HI R13, RZ, 0x17, R0 ;  /* 0x00000017ff0d7819 */ /* 0x000fe40000011600 */
[----:B------:R-:W-:Y:S02]  /*1890*/  LOP3.LUT R12, R12, 0xff, RZ, 0xc0, !PT ;  /* 0x000000ff0c0c7812 */ /* 0x000fe400078ec0ff */
[----:B------:R-:W-:-:S03]  /*18a0*/  LOP3.LUT R17, R13, 0xff, RZ, 0xc0, !PT ;  /* 0x000000ff0d117812 */ /* 0x000fc600078ec0ff */
[----:B------:R-:W-:Y:S01]  /*18b0*/  VIADD R15, R12, 0xffffffff ;  /* 0xffffffff0c0f7836 */ /* 0x000fe20000000000 */
[----:B------:R-:W-:-:S04]  /*18c0*/  IADD3 R14, PT, PT, R17, -0x1, RZ ;  /* 0xffffffff110e7810 */ /* 0x000fc80007ffe0ff */
[----:B------:R-:W-:-:S04]  /*18d0*/  ISETP.GT.U32.AND P0, PT, R15, 0xfd, PT ;  /* 0x000000fd0f00780c */ /* 0x000fc80003f04070 */
[----:B------:R-:W-:-:S13]  /*18e0*/  ISETP.GT.U32.OR P0, PT, R14, 0xfd, P0 ;  /* 0x000000fd0e00780c */ /* 0x000fda0000704470 */
[----:B------:R-:W-:Y:S01]  /*18f0*/  @!P0 MOV R13, RZ ;  /* 0x000000ff000d8202 */ /* 0x000fe20000000f00 */
[----:B------:R-:W-:Y:S06]  /*1900*/  @!P0 BRA `(.L_x_54) ;  /* 0x00000000005c8947 */ /* 0x000fec0003800000 */
[----:B------:R-:W-:Y:S02]  /*1910*/  FSETP.GTU.FTZ.AND P0, PT, |R0|, +INF , PT ;  /* 0x7f8000000000780b */ /* 0x000fe40003f1c200 */
[----:B------:R-:W-:-:S04]  /*1920*/  FSETP.GTU.FTZ.AND P1, PT, |R3|, +INF , PT ;  /* 0x7f8000000300780b */ /* 0x000fc80003f3c200 */
[----:B------:R-:W-:-:S13]  /*1930*/  PLOP3.LUT P0, PT, P0, P1, PT, 0xf8, 0x8f ;  /* 0x00000000008f781c */ /* 0x000fda0000703f70 */
[----:B------:R-:W-:Y:S05]  /*1940*/  @P0 BRA `(.L_x_55) ;  /* 0x00000004004c0947 */ /* 0x000fea0003800000 */
[----:B------:R-:W-:-:S13]  /*1950*/  LOP3.LUT P0, RZ, R3, 0x7fffffff, R0, 0xc8, !PT ;  /* 0x7fffffff03ff7812 */ /* 0x000fda000780c800 */
[----:B------:R-:W-:Y:S05]  /*1960*/  @!P0 BRA `(.L_x_56) ;  /* 0x00000004003c8947 */ /* 0x000fea0003800000 */
[C---:B------:R-:W-:Y:S02]  /*1970*/  FSETP.NEU.FTZ.AND P2, PT, |R0|.reuse, +INF , PT ;  /* 0x7f8000000000780b */ /* 0x040fe40003f5d200 */
[----:B------:R-:W-:Y:S02]  /*1980*/  FSETP.NEU.FTZ.AND P1, PT, |R3|, +INF , PT ;  /* 0x7f8000000300780b */ /* 0x000fe40003f3d200 */
[----:B------:R-:W-:-:S11]  /*1990*/  FSETP.NEU.FTZ.AND P0, PT, |R0|, +INF , PT ;  /* 0x7f8000000000780b */ /* 0x000fd60003f1d200 */
[----:B------:R-:W-:Y:S05]  /*19a0*/  @!P1 BRA !P2, `(.L_x_56) ;  /* 0x00000004002c9947 */ /* 0x000fea0005000000 */
[----:B------:R-:W-:-:S04]  /*19b0*/  LOP3.LUT P2, RZ, R0, 0x7fffffff, RZ, 0xc0, !PT ;  /* 0x7fffffff00ff7812 */ /* 0x000fc8000784c0ff */
[----:B------:R-:W-:-:S13]  /*19c0*/  PLOP3.LUT P1, PT, P1, P2, PT, 0x2f, 0xf2 ;  /* 0x0000000000f2781c */ /* 0x000fda0000f24577 */
[----:B------:R-:W-:Y:S05]  /*19d0*/  @P1 BRA `(.L_x_57) ;  /* 0x0000000400181947 */ /* 0x000fea0003800000 */
[----:B------:R-:W-:-:S04]  /*19e0*/  LOP3.LUT P1, RZ, R3, 0x7fffffff, RZ, 0xc0, !PT ;  /* 0x7fffffff03ff7812 */ /* 0x000fc8000782c0ff */
[----:B------:R-:W-:-:S13]  /*19f0*/  PLOP3.LUT P0, PT, P0, P1, PT, 0x2f, 0xf2 ;  /* 0x0000000000f2781c */ /* 0x000fda0000702577 */
[----:B------:R-:W-:Y:S05]  /*1a00*/  @P0 BRA `(.L_x_58) ;  /* 0x0000000400000947 */ /* 0x000fea0003800000 */
[----:B------:R-:W-:Y:S02]  /*1a10*/  ISETP.GE.AND P0, PT, R14, RZ, PT ;  /* 0x000000ff0e00720c */ /* 0x000fe40003f06270 */
[----:B------:R-:W-:-:S11]  /*1a20*/  ISETP.GE.AND P1, PT, R15, RZ, PT ;  /* 0x000000ff0f00720c */ /* 0x000fd60003f26270 */
[----:B------:R-:W-:Y:S01]  /*1a30*/  @P0 MOV R13, RZ ;  /* 0x000000ff000d0202 */ /* 0x000fe20000000f00 */
[----:B------:R-:W-:Y:S01]  /*1a40*/  @!P0 FFMA R0, R0, 1.84467440737095516160e+19, RZ ;  /* 0x5f80000000008823 */ /* 0x000fe200000000ff */
[----:B------:R-:W-:Y:S01]  /*1a50*/  @!P0 MOV R13, 0xffffffc0 ;  /* 0xffffffc0000d8802 */ /* 0x000fe20000000f00 */
[----:B------:R-:W-:-:S03]  /*1a60*/  @!P1 FFMA R3, R3, 1.84467440737095516160e+19, RZ ;  /* 0x5f80000003039823 */ /* 0x000fc600000000ff */
[----:B------:R-:W-:-:S07]  /*1a70*/  @!P1 IADD3 R13, PT, PT, R13, 0x40, RZ ;  /* 0x000000400d0d9810 */ /* 0x000fce0007ffe0ff */
.L_x_54:
[----:B------:R-:W-:Y:S01]  /*1a80*/  LEA R14, R12, 0xc0800000, 0x17 ;  /* 0xc08000000c0e7811 */ /* 0x000fe200078eb8ff */
[----:B------:R-:W-:Y:S01]  /*1a90*/  BSSY.RECONVERGENT B2, `(.L_x_59) ;  /* 0x0000036000027945 */ /* 0x000fe20003800200 */
[----:B------:R-:W-:Y:S02]  /*1aa0*/  IADD3 R17, PT, PT, R17, -0x7f, RZ ;  /* 0xffffff8111117810 */ /* 0x000fe40007ffe0ff */
[----:B------:R-:W-:-:S03]  /*1ab0*/  IADD3 R18, PT, PT, -R14, R3, RZ ;  /* 0x000000030e127210 */ /* 0x000fc60007ffe1ff */
[C---:B------:R-:W-:Y:S01]  /*1ac0*/  IMAD R0, R17.reuse, -0x800000, R0 ;  /* 0xff80000011007824 */ /* 0x040fe200078e0200 */
[----:B------:R0:W1:Y:S01]  /*1ad0*/  MUFU.RCP R3, R18 ;  /* 0x0000001200037308 */ /* 0x0000620000001000 */
[----:B------:R-:W-:Y:S01]  /*1ae0*/  FADD.FTZ R15, -R18, -RZ ;  /* 0x800000ff120f7221 */ /* 0x000fe20000010100 */
[----:B0-----:R-:W-:-:S04]  /*1af0*/  IADD3 R18, PT, PT, R17, 0x7f, -R12 ;  /* 0x0000007f11127810 */ /* 0x001fc80007ffe80c */
[----:B------:R-:W-:Y:S01]  /*1b00*/  IADD3 R13, PT, PT, R18, R13, RZ ;  /* 0x0000000d120d7210 */ /* 0x000fe20007ffe0ff */
[----:B-1----:R-:W-:-:S04]  /*1b10*/  FFMA R14, R3, R15, 1 ;  /* 0x3f800000030e7423 */ /* 0x002fc8000000000f */
[----:B------:R-:W-:-:S04]  /*1b20*/  FFMA R3, R3, R14, R3 ;  /* 0x0000000e03037223 */ /* 0x000fc80000000003 */
[----:B------:R-:W-:-:S04]  /*1b30*/  FFMA R14, R0, R3, RZ ;  /* 0x00000003000e7223 */ /* 0x000fc800000000ff */
[----:B------:R-:W-:-:S04]  /*1b40*/  FFMA R19, R15, R14, R0 ;  /* 0x0000000e0f137223 */ /* 0x000fc80000000000 */
[----:B------:R-:W-:-:S04]  /*1b50*/  FFMA R14, R3, R19, R14 ;  /* 0x00000013030e7223 */ /* 0x000fc8000000000e */
[----:B------:R-:W-:-:S04]  /*1b60*/  FFMA R15, R15, R14, R0 ;  /* 0x0000000e0f0f7223 */ /* 0x000fc80000000000 */
[----:B------:R-:W-:-:S05]  /*1b70*/  FFMA R0, R3, R15, R14 ;  /* 0x0000000f03007223 */ /* 0x000fca000000000e */
[----:B------:R-:W-:-:S04]  /*1b80*/  SHF.R.U32.HI R12, RZ, 0x17, R0 ;  /* 0x00000017ff0c7819 */ /* 0x000fc80000011600 */
[----:B------:R-:W-:-:S05]  /*1b90*/  LOP3.LUT R12, R12, 0xff, RZ, 0xc0, !PT ;  /* 0x000000ff0c0c7812 */ /* 0x000fca00078ec0ff */
[----:B------:R-:W-:-:S05]  /*1ba0*/  IMAD.IADD R17, R12, 0x1, R13 ;  /* 0x000000010c117824 */ /* 0x000fca00078e020d */
[----:B------:R-:W-:-:S04]  /*1bb0*/  IADD3 R12, PT, PT, R17, -0x1, RZ ;  /* 0xffffffff110c7810 */ /* 0x000fc80007ffe0ff */
[----:B------:R-:W-:-:S13]  /*1bc0*/  ISETP.GE.U32.AND P0, PT, R12, 0xfe, PT ;  /* 0x000000fe0c00780c */ /* 0x000fda0003f06070 */
[----:B------:R-:W-:Y:S05]  /*1bd0*/  @!P0 BRA `(.L_x_60) ;  /* 0x0000000000808947 */ /* 0x000fea0003800000 */
[----:B------:R-:W-:-:S13]  /*1be0*/  ISETP.GT.AND P0, PT, R17, 0xfe, PT ;  /* 0x000000fe1100780c */ /* 0x000fda0003f04270 */
[----:B------:R-:W-:Y:S05]  /*1bf0*/  @P0 BRA `(.L_x_61) ;  /* 0x00000000006c0947 */ /* 0x000fea0003800000 */
[----:B------:R-:W-:-:S13]  /*1c00*/  ISETP.GE.AND P0, PT, R17, 0x1, PT ;  /* 0x000000011100780c */ /* 0x000fda0003f06270 */
[----:B------:R-:W-:Y:S05]  /*1c10*/  @P0 BRA `(.L_x_62) ;  /* 0x0000000000740947 */ /* 0x000fea0003800000 */
[----:B------:R-:W-:Y:S02]  /*1c20*/  ISETP.GE.AND P0, PT, R17, -0x18, PT ;  /* 0xffffffe81100780c */ /* 0x000fe40003f06270 */
[----:B------:R-:W-:-:S11]  /*1c30*/  LOP3.LUT R0, R0, 0x80000000, RZ, 0xc0, !PT ;  /* 0x8000000000007812 */ /* 0x000fd600078ec0ff */
[----:B------:R-:W-:Y:S05]  /*1c40*/  @!P0 BRA `(.L_x_62) ;  /* 0x0000000000688947 */ /* 0x000fea0003800000 */
[-CC-:B------:R-:W-:Y:S01]  /*1c50*/  FFMA.RZ R12, R3, R15.reuse, R14.reuse ;  /* 0x0000000f030c7223 */ /* 0x180fe2000000c00e */
[C---:B------:R-:W-:Y:S02]  /*1c60*/  ISETP.NE.AND P2, PT, R17.reuse, RZ, PT ;  /* 0x000000ff1100720c */ /* 0x040fe40003f45270 */
[----:B------:R-:W-:Y:S02]  /*1c70*/  ISETP.NE.AND P1, PT, R17, RZ, PT ;  /* 0x000000ff1100720c */ /* 0x000fe40003f25270 */
[----:B------:R-:W-:Y:S01]  /*1c80*/  LOP3.LUT R13, R12, 0x7fffff, RZ, 0xc0, !PT ;  /* 0x007fffff0c0d7812 */ /* 0x000fe200078ec0ff */
[CCC-:B------:R-:W-:Y:S01]  /*1c90*/  FFMA.RP R12, R3.reuse, R15.reuse, R14.reuse ;  /* 0x0000000f030c7223 */ /* 0x1c0fe2000000800e */
[----:B------:R-:W-:Y:S01]  /*1ca0*/  FFMA.RM R3, R3, R15, R14 ;  /* 0x0000000f03037223 */ /* 0x000fe2000000400e */
[----:B------:R-:W-:Y:S02]  /*1cb0*/  IADD3 R14, PT, PT, R17, 0x20, RZ ;  /* 0x00000020110e7810 */ /* 0x000fe40007ffe0ff */
[----:B------:R-:W-:-:S02]  /*1cc0*/  LOP3.LUT R13, R13, 0x800000, RZ, 0xfc, !PT ;  /* 0x008000000d0d7812 */ /* 0x000fc400078efcff */
[----:B------:R-:W-:Y:S02]  /*1cd0*/  IADD3 R15, PT, PT, -R17, RZ, RZ ;  /* 0x000000ff110f7210 */ /* 0x000fe40007ffe1ff */
[----:B------:R-:W-:Y:S02]  /*1ce0*/  SHF.L.U32 R14, R13, R14, RZ ;  /* 0x0000000e0d0e7219 */ /* 0x000fe400000006ff */
[----:B------:R-:W-:Y:S02]  /*1cf0*/  FSETP.NEU.FTZ.AND P0, PT, R12, R3, PT ;  /* 0x000000030c00720b */ /* 0x000fe40003f1d000 */
[----:B------:R-:W-:Y:S02]  /*1d00*/  SEL R12, R15, RZ, P2 ;  /* 0x000000ff0f0c7207 */ /* 0x000fe40001000000 */
[----:B------:R-:W-:Y:S02]  /*1d10*/  ISETP.NE.AND P1, PT, R14, RZ, P1 ;  /* 0x000000ff0e00720c */ /* 0x000fe40000f25270 */
[----:B------:R-:W-:-:S02]  /*1d20*/  SHF.R.U32.HI R12, RZ, R12, R13 ;  /* 0x0000000cff0c7219 */ /* 0x000fc4000001160d */
[----:B------:R-:W-:Y:S02]  /*1d30*/  PLOP3.LUT P0, PT, P0, P1, PT, 0xf8, 0x8f ;  /* 0x00000000008f781c */ /* 0x000fe40000703f70 */
[----:B------:R-:W-:Y:S02]  /*1d40*/  SHF.R.U32.HI R14, RZ, 0x1, R12 ;  /* 0x00000001ff0e7819 */ /* 0x000fe4000001160c */
[----:B------:R-:W-:-:S04]  /*1d50*/  SEL R3, RZ, 0x1, !P0 ;  /* 0x00000001ff037807 */ /* 0x000fc80004000000 */
[----:B------:R-:W-:-:S04]  /*1d60*/  LOP3.LUT R3, R3, 0x1, R14, 0xf8, !PT ;  /* 0x0000000103037812 */ /* 0x000fc800078ef80e */
[----:B------:R-:W-:-:S04]  /*1d70*/  LOP3.LUT R3, R3, R12, RZ, 0xc0, !PT ;  /* 0x0000000c03037212 */ /* 0x000fc800078ec0ff */
[----:B------:R-:W-:-:S04]  /*1d80*/  IADD3 R3, PT, PT, R14, R3, RZ ;  /* 0x000000030e037210 */ /* 0x000fc80007ffe0ff */
[----:B------:R-:W-:Y:S01]  /*1d90*/  LOP3.LUT R0, R3, R0, RZ, 0xfc, !PT ;  /* 0x0000000003007212 */ /* 0x000fe200078efcff */
[----:B------:R-:W-:Y:S06]  /*1da0*/  BRA `(.L_x_62) ;  /* 0x0000000000107947 */ /* 0x000fec0003800000 */
.L_x_61:
[----:B------:R-:W-:-:S04]  /*1db0*/  LOP3.LUT R0, R0, 0x80000000, RZ, 0xc0, !PT ;  /* 0x8000000000007812 */ /* 0x000fc800078ec0ff */
[----:B------:R-:W-:Y:S01]  /*1dc0*/  LOP3.LUT R0, R0, 0x7f800000, RZ, 0xfc, !PT ;  /* 0x7f80000000007812 */ /* 0x000fe200078efcff */
[----:B------:R-:W-:Y:S06]  /*1dd0*/  BRA `(.L_x_62) ;  /* 0x0000000000047947 */ /* 0x000fec0003800000 */
.L_x_60:
[----:B------:R-:W-:-:S07]  /*1de0*/  LEA R0, R13, R0, 0x17 ;  /* 0x000000000d007211 */ /* 0x000fce00078eb8ff */
.L_x_62:
[----:B------:R-:W-:Y:S05]  /*1df0*/  BSYNC.RECONVERGENT B2 ;  /* 0x0000000000027941 */ /* 0x000fea0003800200 */
.L_x_59:
[----:B------:R-:W-:Y:S05]  /*1e00*/  BRA `(.L_x_63) ;  /* 0x0000000000207947 */ /* 0x000fea0003800000 */
.L_x_58:
[----:B------:R-:W-:-:S04]  /*1e10*/  LOP3.LUT R0, R3, 0x80000000, R0, 0x48, !PT ;  /* 0x8000000003007812 */ /* 0x000fc800078e4800 */
[----:B------:R-:W-:Y:S01]  /*1e20*/  LOP3.LUT R0, R0, 0x7f800000, RZ, 0xfc, !PT ;  /* 0x7f80000000007812 */ /* 0x000fe200078efcff */
[----:B------:R-:W-:Y:S06]  /*1e30*/  BRA `(.L_x_63) ;  /* 0x0000000000147947 */ /* 0x000fec0003800000 */
.L_x_57:
[----:B------:R-:W-:Y:S01]  /*1e40*/  LOP3.LUT R0, R3, 0x80000000, R0, 0x48, !PT ;  /* 0x8000000003007812 */ /* 0x000fe200078e4800 */
[----:B------:R-:W-:Y:S06]  /*1e50*/  BRA `(.L_x_63) ;  /* 0x00000000000c7947 */ /* 0x000fec0003800000 */
.L_x_56:
[----:B------:R-:W0:Y:S01]  /*1e60*/  MUFU.RSQ R0, -QNAN ;  /* 0xffc0000000007908 */ /* 0x000e220000001400 */
[----:B------:R-:W-:Y:S05]  /*1e70*/  BRA `(.L_x_63) ;  /* 0x0000000000047947 */ /* 0x000fea0003800000 */
.L_x_55:
[----:B------:R-:W-:-:S07]  /*1e80*/  FADD.FTZ R0, R0, R3 ;  /* 0x0000000300007221 */ /* 0x000fce0000010000 */
.L_x_63:
[----:B------:R-:W-:Y:S05]  /*1e90*/  BSYNC.RECONVERGENT B1 ;  /* 0x0000000000017941 */ /* 0x000fea0003800200 */
.L_x_53:
[----:B------:R-:W-:Y:S01]  /*1ea0*/  HFMA2 R13, -RZ, RZ, 0, 0 ;  /* 0x00000000ff0d7431 */ /* 0x000fe200000001ff */
[----:B------:R-:W-:Y:S02]  /*1eb0*/  MOV R12, R10 ;  /* 0x0000000a000c7202 */ /* 0x000fe40000000f00 */
[----:B0-----:R-:W-:Y:S02]  /*1ec0*/  MOV R3, R0 ;  /* 0x0000000000037202 */ /* 0x001fe40000000f00 */
[----:B------:R-:W-:Y:S05]  /*1ed0*/  RET.REL.NODEC R12 `(_Z12lagrange_unoPKfS0_S0_Pfii) ;  /* 0xffffffe00c487950 */ /* 0x000fea0003c3ffff */
.L_x_64:
[----:B------:R-:W-:-:S00]  /*1ee0*/  BRA `(.L_x_64) ;  /* 0xfffffffc00fc7947 */ /* 0x000fc0000383ffff */
[----:B------:R-:W-:-:S00]  /*1ef0*/  NOP ;  /* 0x0000000000007918 */ /* 0x000fc00000000000 */
        /* <DEDUP_REMOVED lines=8> */
.L_x_65:


//--------------------- .nv.shared.reserved.0     --------------------------
	.section	.nv.shared.reserved.0,"aw",@nobits
	.weak		__nv_reservedSMEM_offset_0_alias
	.size		__nv_reservedSMEM_offset_0_alias, 0, 64
	.other		__nv_reservedSMEM_offset_0_alias,@"STO_CUDA_RESERVED_SHARED STV_DEFAULT"
__nv_reservedSMEM_offset_0_alias:
	.zero		0
	.zero		64


//--------------------- .nv.constant0._Z12lagrange_unoPKfS0_S0_Pfii --------------------------
	.section	.nv.constant0._Z12lagrange_unoPKfS0_S0_Pfii,"a",@progbits
	.sectionflags	@""
	.align	4
.nv.constant0._Z12lagrange_unoPKfS0_S0_Pfii:
	.zero		936


//--------------------- SYMBOLS --------------------------

	.type		.nv.reservedSmem.offset0,@object
	.size		.nv.reservedSmem.offset0,0x4
